//
// Generated by NVIDIA NVVM Compiler
//
// Compiler Build ID: CL-36424714
// Cuda compilation tools, release 13.0, V13.0.88
// Based on NVVM 20.0.0
//

.version 9.0
.target sm_100
.address_size 64

	// .globl	_Z17connectionsKernelILi256EEvPKiS1_PKfS1_S1_Pfi
.const .align 4 .u32 d_terminateLimit;
.const .align 4 .f32 d_epsilon;
// _ZZ17connectionsKernelILi256EEvPKiS1_PKfS1_S1_PfiE12s_membership has been demoted

.visible .entry _Z17connectionsKernelILi256EEvPKiS1_PKfS1_S1_Pfi(
	.param .u64 .ptr .align 1 _Z17connectionsKernelILi256EEvPKiS1_PKfS1_S1_Pfi_param_0,
	.param .u64 .ptr .align 1 _Z17connectionsKernelILi256EEvPKiS1_PKfS1_S1_Pfi_param_1,
	.param .u64 .ptr .align 1 _Z17connectionsKernelILi256EEvPKiS1_PKfS1_S1_Pfi_param_2,
	.param .u64 .ptr .align 1 _Z17connectionsKernelILi256EEvPKiS1_PKfS1_S1_Pfi_param_3,
	.param .u64 .ptr .align 1 _Z17connectionsKernelILi256EEvPKiS1_PKfS1_S1_Pfi_param_4,
	.param .u64 .ptr .align 1 _Z17connectionsKernelILi256EEvPKiS1_PKfS1_S1_Pfi_param_5,
	.param .u32 _Z17connectionsKernelILi256EEvPKiS1_PKfS1_S1_Pfi_param_6
)
{
	.reg .pred 	%p<12>;
	.reg .b32 	%r<48>;
	.reg .b32 	%f<53>;
	.reg .b64 	%rd<38>;
	// demoted variable
	.shared .align 4 .b8 _ZZ17connectionsKernelILi256EEvPKiS1_PKfS1_S1_PfiE12s_membership[1024];
	ld.param.u64 	%rd6, [_Z17connectionsKernelILi256EEvPKiS1_PKfS1_S1_Pfi_param_0];
	ld.param.u64 	%rd9, [_Z17connectionsKernelILi256EEvPKiS1_PKfS1_S1_Pfi_param_1];
	ld.param.u64 	%rd10, [_Z17connectionsKernelILi256EEvPKiS1_PKfS1_S1_Pfi_param_2];
	ld.param.u64 	%rd11, [_Z17connectionsKernelILi256EEvPKiS1_PKfS1_S1_Pfi_param_3];
	ld.param.u64 	%rd7, [_Z17connectionsKernelILi256EEvPKiS1_PKfS1_S1_Pfi_param_4];
	ld.param.u64 	%rd8, [_Z17connectionsKernelILi256EEvPKiS1_PKfS1_S1_Pfi_param_5];
	ld.param.u32 	%r18, [_Z17connectionsKernelILi256EEvPKiS1_PKfS1_S1_Pfi_param_6];
	cvta.to.global.u64 	%rd1, %rd10;
	cvta.to.global.u64 	%rd2, %rd9;
	cvta.to.global.u64 	%rd3, %rd11;
	mov.u32 	%r19, %tid.x;
	mov.u32 	%r20, %tid.y;
	mov.u32 	%r21, %tid.z;
	mov.u32 	%r22, %ntid.x;
	mov.u32 	%r23, %ntid.y;
	mad.lo.s32 	%r24, %r21, %r23, %r20;
	mad.lo.s32 	%r1, %r24, %r22, %r19;
	mov.u32 	%r25, %ctaid.x;
	mad.lo.s32 	%r2, %r25, %r22, %r1;
	setp.ge.s32 	%p1, %r2, %r18;
	@%p1 bra 	$L__BB0_10;
	cvta.to.global.u64 	%rd12, %rd7;
	cvta.to.global.u64 	%rd13, %rd6;
	mul.wide.s32 	%rd14, %r2, 4;
	add.s64 	%rd15, %rd12, %rd14;
	ld.global.nc.u32 	%r26, [%rd15];
	mul.wide.s32 	%rd16, %r26, 4;
	add.s64 	%rd17, %rd13, %rd16;
	ld.global.nc.u32 	%r3, [%rd17];
	ld.global.nc.u32 	%r4, [%rd17+4];
	add.s64 	%rd18, %rd3, %rd16;
	ld.global.nc.u32 	%r27, [%rd18];
	shl.b32 	%r28, %r1, 2;
	mov.u32 	%r29, _ZZ17connectionsKernelILi256EEvPKiS1_PKfS1_S1_PfiE12s_membership;
	add.s32 	%r30, %r29, %r28;
	st.shared.u32 	[%r30], %r27;
	barrier.sync 	0;
	ld.shared.u32 	%r5, [%r30];
	setp.ge.s32 	%p2, %r3, %r4;
	mov.f32 	%f52, 0f00000000;
	@%p2 bra 	$L__BB0_9;
	sub.s32 	%r31, %r4, %r3;
	and.b32  	%r6, %r31, 3;
	setp.eq.s32 	%p3, %r6, 0;
	mov.f32 	%f51, 0f00000000;
	mov.u32 	%r45, %r3;
	mov.f32 	%f50, %f51;
	@%p3 bra 	$L__BB0_5;
	neg.s32 	%r43, %r6;
	mov.f32 	%f51, 0f00000000;
	mov.u32 	%r45, %r3;
$L__BB0_4:
	.pragma "nounroll";
	mul.wide.s32 	%rd19, %r45, 4;
	add.s64 	%rd20, %rd1, %rd19;
	add.s64 	%rd21, %rd2, %rd19;
	ld.global.nc.u32 	%r32, [%rd21];
	ld.global.nc.f32 	%f21, [%rd20];
	mul.wide.s32 	%rd22, %r32, 4;
	add.s64 	%rd23, %rd3, %rd22;
	ld.global.nc.u32 	%r33, [%rd23];
	setp.eq.s32 	%p4, %r33, %r5;
	add.f32 	%f22, %f51, %f21;
	add.f32 	%f23, %f50, %f21;
	selp.f32 	%f50, %f50, %f23, %p4;
	selp.f32 	%f51, %f22, %f51, %p4;
	add.s32 	%r45, %r45, 1;
	add.s32 	%r43, %r43, 1;
	setp.ne.s32 	%p5, %r43, 0;
	@%p5 bra 	$L__BB0_4;
$L__BB0_5:
	sub.s32 	%r34, %r3, %r4;
	setp.gt.u32 	%p6, %r34, -4;
	@%p6 bra 	$L__BB0_8;
	sub.s32 	%r46, %r45, %r4;
	add.s64 	%rd4, %rd2, 8;
	add.s64 	%rd5, %rd1, 8;
$L__BB0_7:
	.pragma "nounroll";
	mul.wide.s32 	%rd24, %r45, 4;
	add.s64 	%rd25, %rd4, %rd24;
	add.s64 	%rd26, %rd5, %rd24;
	ld.global.nc.u32 	%r35, [%rd25+-8];
	ld.global.nc.f32 	%f24, [%rd26+-8];
	mul.wide.s32 	%rd27, %r35, 4;
	add.s64 	%rd28, %rd3, %rd27;
	ld.global.nc.u32 	%r36, [%rd28];
	setp.eq.s32 	%p7, %r36, %r5;
	add.f32 	%f25, %f51, %f24;
	add.f32 	%f26, %f50, %f24;
	selp.f32 	%f27, %f50, %f26, %p7;
	selp.f32 	%f28, %f25, %f51, %p7;
	ld.global.nc.u32 	%r37, [%rd25+-4];
	ld.global.nc.f32 	%f29, [%rd26+-4];
	mul.wide.s32 	%rd29, %r37, 4;
	add.s64 	%rd30, %rd3, %rd29;
	ld.global.nc.u32 	%r38, [%rd30];
	setp.eq.s32 	%p8, %r38, %r5;
	add.f32 	%f30, %f28, %f29;
	add.f32 	%f31, %f27, %f29;
	selp.f32 	%f32, %f27, %f31, %p8;
	selp.f32 	%f33, %f30, %f28, %p8;
	ld.global.nc.u32 	%r39, [%rd25];
	ld.global.nc.f32 	%f34, [%rd26];
	mul.wide.s32 	%rd31, %r39, 4;
	add.s64 	%rd32, %rd3, %rd31;
	ld.global.nc.u32 	%r40, [%rd32];
	setp.eq.s32 	%p9, %r40, %r5;
	add.f32 	%f35, %f33, %f34;
	add.f32 	%f36, %f32, %f34;
	selp.f32 	%f37, %f32, %f36, %p9;
	selp.f32 	%f38, %f35, %f33, %p9;
	ld.global.nc.u32 	%r41, [%rd25+4];
	ld.global.nc.f32 	%f39, [%rd26+4];
	mul.wide.s32 	%rd33, %r41, 4;
	add.s64 	%rd34, %rd3, %rd33;
	ld.global.nc.u32 	%r42, [%rd34];
	setp.eq.s32 	%p10, %r42, %r5;
	add.f32 	%f40, %f38, %f39;
	add.f32 	%f41, %f37, %f39;
	selp.f32 	%f50, %f37, %f41, %p10;
	selp.f32 	%f51, %f40, %f38, %p10;
	add.s32 	%r45, %r45, 4;
	add.s32 	%r46, %r46, 4;
	setp.ne.s32 	%p11, %r46, 0;
	@%p11 bra 	$L__BB0_7;
$L__BB0_8:
	sub.f32 	%f52, %f50, %f51;
$L__BB0_9:
	cvta.to.global.u64 	%rd35, %rd8;
	add.s64 	%rd37, %rd35, %rd14;
	st.global.f32 	[%rd37], %f52;
$L__BB0_10:
	ret;

}


// ===== COMPILED SASS (sm_100) =====

	.target	sm_100

	.elftype	@"ET_EXEC"


//--------------------- .note.nv.tkinfo           --------------------------
	.section	.note.nv.tkinfo,"",@"SHT_NOTE"
	.sectionflags	@"SHF_NOTE_NV_TKINFO"
	.tkinfo
        /*0018*/ 	.word	0x00000002
        /*0030*/ 	.string	""
        /*0030*/ 	.string	"ptxas"
        /*0030*/ 	.string	"Cuda compilation tools, release 13.0, V13.0.88"
        /*0030*/ 	.string	"Build cuda_13.0.r13.0/compiler.36424714_0"
        /*0030*/ 	.string	"-arch sm_100 -m 64 "



//--------------------- .note.nv.cuinfo           --------------------------
	.section	.note.nv.cuinfo,"",@"SHT_NOTE"
	.sectionflags	@"SHF_NOTE_NV_CUINFO"
        /*0018*/ 	.short	0x0002
        /*001a*/ 	.short	0x0064
        /*001c*/ 	.short	0x0082
	.zero		2


//--------------------- .nv.info                  --------------------------
	.section	.nv.info,"",@"SHT_CUDA_INFO"
	.align	4


	//----- nvinfo : EIATTR_REGCOUNT
	.align		4
        /*0000*/ 	.byte	0x04, 0x2f
        /*0002*/ 	.short	(.L_3 - .L_2)
	.align		4
.L_2:
        /*0004*/ 	.word	index@(_Z17connectionsKernelILi256EEvPKiS1_PKfS1_S1_Pfi)
        /*0008*/ 	.word	0x0000001d


	//----- nvinfo : EIATTR_FRAME_SIZE
	.align		4
.L_3:
        /*000c*/ 	.byte	0x04, 0x11
        /*000e*/ 	.short	(.L_5 - .L_4)
	.align		4
.L_4:
        /*0010*/ 	.word	index@(_Z17connectionsKernelILi256EEvPKiS1_PKfS1_S1_Pfi)
        /*0014*/ 	.word	0x00000000


	//----- nvinfo : EIATTR_MIN_STACK_SIZE
	.align		4
.L_5:
        /*0018*/ 	.byte	0x04, 0x12
        /*001a*/ 	.short	(.L_7 - .L_6)
	.align		4
.L_6:
        /*001c*/ 	.word	index@(_Z17connectionsKernelILi256EEvPKiS1_PKfS1_S1_Pfi)
        /*0020*/ 	.word	0x00000000
.L_7:


//--------------------- .nv.compat                --------------------------
	.section	.nv.compat,"",@"SHT_CUDA_COMPAT_INFO"
	.align	4
        /*0000*/ 	.byte	0x02, 0x09, 0x00, 0x00, 0x02, 0x02, 0x01, 0x00, 0x02, 0x05, 0x05, 0x00, 0x03, 0x07, 0x01, 0x01
        /*0010*/ 	.byte	0x02, 0x03, 0x00, 0x00, 0x02, 0x06, 0x01, 0x00, 0x04, 0x0b, 0x08, 0x00, 0x09, 0x00, 0x00, 0x00
        /*0020*/ 	.byte	0x00, 0x00, 0x00, 0x00


//--------------------- .nv.info._Z17connectionsKernelILi256EEvPKiS1_PKfS1_S1_Pfi --------------------------
	.section	.nv.info._Z17connectionsKernelILi256EEvPKiS1_PKfS1_S1_Pfi,"",@"SHT_CUDA_INFO"
	.sectionflags	@""
	.align	4


	//----- nvinfo : EIATTR_CUDA_API_VERSION
	.align		4
        /*0000*/ 	.byte	0x04, 0x37
        /*0002*/ 	.short	(.L_9 - .L_8)
.L_8:
        /*0004*/ 	.word	0x00000082


	//----- nvinfo : EIATTR_KPARAM_INFO
	.align		4
.L_9:
        /*0008*/ 	.byte	0x04, 0x17
        /*000a*/ 	.short	(.L_11 - .L_10)
.L_10:
        /*000c*/ 	.word	0x00000000
        /*0010*/ 	.short	0x0006
        /*0012*/ 	.short	0x0030
        /*0014*/ 	.byte	0x00, 0xf0, 0x11, 0x00


	//----- nvinfo : EIATTR_KPARAM_INFO
	.align		4
.L_11:
        /*0018*/ 	.byte	0x04, 0x17
        /*001a*/ 	.short	(.L_13 - .L_12)
.L_12:
        /*001c*/ 	.word	0x00000000
        /*0020*/ 	.short	0x0005
        /*0022*/ 	.short	0x0028
        /*0024*/ 	.byte	0x00, 0xf5, 0x21, 0x00


	//----- nvinfo : EIATTR_KPARAM_INFO
	.align		4
.L_13:
        /*0028*/ 	.byte	0x04, 0x17
        /*002a*/ 	.short	(.L_15 - .L_14)
.L_14:
        /*002c*/ 	.word	0x00000000
        /*0030*/ 	.short	0x0004
        /*0032*/ 	.short	0x0020
        /*0034*/ 	.byte	0x00, 0xf5, 0x21, 0x00


	//----- nvinfo : EIATTR_KPARAM_INFO
	.align		4
.L_15:
        /*0038*/ 	.byte	0x04, 0x17
        /*003a*/ 	.short	(.L_17 - .L_16)
.L_16:
        /*003c*/ 	.word	0x00000000
        /*0040*/ 	.short	0x0003
        /*0042*/ 	.short	0x0018
        /*0044*/ 	.byte	0x00, 0xf5, 0x21, 0x00


	//----- nvinfo : EIATTR_KPARAM_INFO
	.align		4
.L_17:
        /*0048*/ 	.byte	0x04, 0x17
        /*004a*/ 	.short	(.L_19 - .L_18)
.L_18:
        /*004c*/ 	.word	0x00000000
        /*0050*/ 	.short	0x0002
        /*0052*/ 	.short	0x0010
        /*0054*/ 	.byte	0x00, 0xf5, 0x21, 0x00


	//----- nvinfo : EIATTR_KPARAM_INFO
	.align		4
.L_19:
        /*0058*/ 	.byte	0x04, 0x17
        /*005a*/ 	.short	(.L_21 - .L_20)
.L_20:
        /*005c*/ 	.word	0x00000000
        /*0060*/ 	.short	0x0001
        /*0062*/ 	.short	0x0008
        /*0064*/ 	.byte	0x00, 0xf5, 0x21, 0x00


	//----- nvinfo : EIATTR_KPARAM_INFO
	.align		4
.L_21:
        /*0068*/ 	.byte	0x04, 0x17
        /*006a*/ 	.short	(.L_23 - .L_22)
.L_22:
        /*006c*/ 	.word	0x00000000
        /*0070*/ 	.short	0x0000
        /*0072*/ 	.short	0x0000
        /*0074*/ 	.byte	0x00, 0xf5, 0x21, 0x00


	//----- nvinfo : EIATTR_SPARSE_MMA_MASK
	.align		4
.L_23:
        /*0078*/ 	.byte	0x03, 0x50
        /*007a*/ 	.short	0x0000


	//----- nvinfo : EIATTR_MAXREG_COUNT
	.align		4
        /*007c*/ 	.byte	0x03, 0x1b
        /*007e*/ 	.short	0x00ff


	//----- nvinfo : EIATTR_NUM_BARRIERS
	.align		4
        /*0080*/ 	.byte	0x02, 0x4c
        /*0082*/ 	.byte	0x01
	.zero		1


	//----- nvinfo : EIATTR_MERCURY_ISA_VERSION
	.align		4
        /*0084*/ 	.byte	0x03, 0x5f
        /*0086*/ 	.short	0x0101


	//----- nvinfo : EIATTR_COOP_GROUP_MASK_REGIDS
	.align		4
        /*0088*/ 	.byte	0x04, 0x29
        /*008a*/ 	.short	(.L_25 - .L_24)


	//   ....[0]....
.L_24:
        /*008c*/ 	.word	0xffffffff


	//----- nvinfo : EIATTR_COOP_GROUP_INSTR_OFFSETS
	.align		4
.L_25:
        /*0090*/ 	.byte	0x04, 0x28
        /*0092*/ 	.short	(.L_27 - .L_26)


	//   ....[0]....
.L_26:
        /*0094*/ 	.word	0x00000200


	//----- nvinfo : EIATTR_VRC_CTA_INIT_COUNT
	.align		4
.L_27:
        /*0098*/ 	.byte	0x02, 0x4a
	.zero		1
	.zero		1


	//----- nvinfo : EIATTR_EXIT_INSTR_OFFSETS
	.align		4
        /*009c*/ 	.byte	0x04, 0x1c
        /*009e*/ 	.short	(.L_29 - .L_28)


	//   ....[0]....
.L_28:
        /*00a0*/ 	.word	0x000000c0


	//   ....[1]....
        /*00a4*/ 	.word	0x00000700


	//----- nvinfo : EIATTR_CRS_STACK_SIZE
	.align		4
.L_29:
        /*00a8*/ 	.byte	0x04, 0x1e
        /*00aa*/ 	.short	(.L_31 - .L_30)
.L_30:
        /*00ac*/ 	.word	0x00000000


	//----- nvinfo : EIATTR_CBANK_PARAM_SIZE
	.align		4
.L_31:
        /*00b0*/ 	.byte	0x03, 0x19
        /*00b2*/ 	.short	0x0034


	//----- nvinfo : EIATTR_PARAM_CBANK
	.align		4
        /*00b4*/ 	.byte	0x04, 0x0a
        /*00b6*/ 	.short	(.L_33 - .L_32)
	.align		4
.L_32:
        /*00b8*/ 	.word	index@(.nv.constant0._Z17connectionsKernelILi256EEvPKiS1_PKfS1_S1_Pfi)
        /*00bc*/ 	.short	0x0380
        /*00be*/ 	.short	0x0034


	//----- nvinfo : EIATTR_SW_WAR
	.align		4
.L_33:
        /*00c0*/ 	.byte	0x04, 0x36
        /*00c2*/ 	.short	(.L_35 - .L_34)
.L_34:
        /*00c4*/ 	.word	0x00000008
.L_35:


//--------------------- .nv.callgraph             --------------------------
	.section	.nv.callgraph,"",@"SHT_CUDA_CALLGRAPH"
	.align	4
	.sectionentsize	8
	.align		4
        /*0000*/ 	.word	0x00000000
	.align		4
        /*0004*/ 	.word	0xffffffff
	.align		4
        /*0008*/ 	.word	0x00000000
	.align		4
        /*000c*/ 	.word	0xfffffffe
	.align		4
        /*0010*/ 	.word	0x00000000
	.align		4
        /*0014*/ 	.word	0xfffffffd
	.align		4
        /*0018*/ 	.word	0x00000000
	.align		4
        /*001c*/ 	.word	0xfffffffc


//--------------------- .nv.constant3             --------------------------
	.section	.nv.constant3,"a",@progbits
	.align	4
.nv.constant3:
	.type		d_terminateLimit,@object
	.size		d_terminateLimit,(d_epsilon - d_terminateLimit)
d_terminateLimit:
	.zero		4
	.type		d_epsilon,@object
	.size		d_epsilon,(.L_1 - d_epsilon)
d_epsilon:
	.zero		4
.L_1:


//--------------------- .text._Z17connectionsKernelILi256EEvPKiS1_PKfS1_S1_Pfi --------------------------
	.section	.text._Z17connectionsKernelILi256EEvPKiS1_PKfS1_S1_Pfi,"ax",@progbits
	.align	128
        .global         _Z17connectionsKernelILi256EEvPKiS1_PKfS1_S1_Pfi
        .type           _Z17connectionsKernelILi256EEvPKiS1_PKfS1_S1_Pfi,@function
        .size           _Z17connectionsKernelILi256EEvPKiS1_PKfS1_S1_Pfi,(.L_x_9 - _Z17connectionsKernelILi256EEvPKiS1_PKfS1_S1_Pfi)
        .other          _Z17connectionsKernelILi256EEvPKiS1_PKfS1_S1_Pfi,@"STO_CUDA_ENTRY STV_DEFAULT"
_Z17connectionsKernelILi256EEvPKiS1_PKfS1_S1_Pfi:
.text._Z17connectionsKernelILi256EEvPKiS1_PKfS1_S1_Pfi:
[----:B------:R-:W-:Y:S01]  /*0000*/  LDC R1, c[0x0][0x37c] ;  /* 0x0000df00ff017b82 */ /* 0x000fe20000000800 */
[----:B------:R-:W0:Y:S01]  /*0010*/  S2R R0, SR_TID.Y ;  /* 0x0000000000007919 */ /* 0x000e220000002200 */
[----:B------:R-:W1:Y:S01]  /*0020*/  LDCU UR4, c[0x0][0x360] ;  /* 0x00006c00ff0477ac */ /* 0x000e620008000800 */
[----:B------:R-:W0:Y:S01]  /*0030*/  S2R R5, SR_TID.Z ;  /* 0x0000000000057919 */ /* 0x000e220000002300 */
[----:B------:R-:W0:Y:S01]  /*0040*/  LDCU UR5, c[0x0][0x364] ;  /* 0x00006c80ff0577ac */ /* 0x000e220008000800 */
[----:B------:R-:W1:Y:S01]  /*0050*/  S2R R3, SR_TID.X ;  /* 0x0000000000037919 */ /* 0x000e620000002100 */
[----:B------:R-:W2:Y:S01]  /*0060*/  LDCU UR6, c[0x0][0x3b0] ;  /* 0x00007600ff0677ac */ /* 0x000ea20008000800 */
[----:B------:R-:W3:Y:S01]  /*0070*/  S2R R7, SR_CTAID.X ;  /* 0x0000000000077919 */ /* 0x000ee20000002500 */
[----:B0-----:R-:W-:-:S04]  /*0080*/  IMAD R0, R5, UR5, R0 ;  /* 0x0000000505007c24 */ /* 0x001fc8000f8e0200 */
[----:B-1----:R-:W-:-:S04]  /*0090*/  IMAD R10, R0, UR4, R3 ;  /* 0x00000004000a7c24 */ /* 0x002fc8000f8e0203 */
[----:B---3--:R-:W-:-:S05]  /*00a0*/  IMAD R0, R7, UR4, R10 ;  /* 0x0000000407007c24 */ /* 0x008fca000f8e020a */
[----:B--2---:R-:W-:-:S13]  /*00b0*/  ISETP.GE.AND P0, PT, R0, UR6, PT ;  /* 0x0000000600007c0c */ /* 0x004fda000bf06270 */
[----:B------:R-:W-:Y:S05]  /*00c0*/  @P0 EXIT ;  /* 0x000000000000094d */ /* 0x000fea0003800000 */
[----:B------:R-:W0:Y:S01]  /*00d0*/  LDC.64 R4, c[0x0][0x3a0] ;  /* 0x0000e800ff047b82 */ /* 0x000e220000000a00 */
[----:B------:R-:W1:Y:S07]  /*00e0*/  LDCU.64 UR6, c[0x0][0x358] ;  /* 0x00006b00ff0677ac */ /* 0x000e6e0008000a00 */
[----:B------:R-:W2:Y:S08]  /*00f0*/  LDC.64 R6, c[0x0][0x380] ;  /* 0x0000e000ff067b82 */ /* 0x000eb00000000a00 */
[----:B------:R-:W3:Y:S01]  /*0100*/  LDC.64 R2, c[0x0][0x398] ;  /* 0x0000e600ff027b82 */ /* 0x000ee20000000a00 */
[----:B0-----:R-:W-:-:S06]  /*0110*/  IMAD.WIDE R4, R0, 0x4, R4 ;  /* 0x0000000400047825 */ /* 0x001fcc00078e0204 */
[----:B-1----:R-:W2:Y:S01]  /*0120*/  LDG.E.CONSTANT R5, desc[UR6][R4.64] ;  /* 0x0000000604057981 */ /* 0x002ea2000c1e9900 */
[----:B------:R-:W0:Y:S01]  /*0130*/  S2UR UR5, SR_CgaCtaId ;  /* 0x00000000000579c3 */ /* 0x000e220000008800 */
[----:B--2---:R-:W-:-:S04]  /*0140*/  IMAD.WIDE R6, R5, 0x4, R6 ;  /* 0x0000000405067825 */ /* 0x004fc800078e0206 */
[----:B---3--:R-:W-:Y:S01]  /*0150*/  IMAD.WIDE R8, R5, 0x4, R2 ;  /* 0x0000000405087825 */ /* 0x008fe200078e0202 */
[----:B------:R-:W2:Y:S04]  /*0160*/  LDG.E.CONSTANT R13, desc[UR6][R6.64] ;  /* 0x00000006060d7981 */ /* 0x000ea8000c1e9900 */
[----:B------:R-:W2:Y:S04]  /*0170*/  LDG.E.CONSTANT R12, desc[UR6][R6.64+0x4] ;  /* 0x00000406060c7981 */ /* 0x000ea8000c1e9900 */
[----:B------:R-:W3:Y:S01]  /*0180*/  LDG.E.CONSTANT R8, desc[UR6][R8.64] ;  /* 0x0000000608087981 */ /* 0x000ee2000c1e9900 */
[----:B------:R-:W-:-:S02]  /*0190*/  UMOV UR4, 0x400 ;  /* 0x0000040000047882 */ /* 0x000fc40000000000 */
[----:B0-----:R-:W-:-:S06]  /*01a0*/  ULEA UR4, UR5, UR4, 0x18 ;  /* 0x0000000405047291 */ /* 0x001fcc000f8ec0ff */
[----:B------:R-:W-:Y:S01]  /*01b0*/  LEA R11, R10, UR4, 0x2 ;  /* 0x000000040a0b7c11 */ /* 0x000fe2000f8e10ff */
[----:B------:R-:W-:Y:S01]  /*01c0*/  BSSY.RECONVERGENT B0, `(.L_x_0) ;  /* 0x0000050000007945 */ /* 0x000fe20003800200 */
[----:B------:R-:W-:Y:S01]  /*01d0*/  HFMA2 R5, -RZ, RZ, 0, 0 ;  /* 0x00000000ff057431 */ /* 0x000fe200000001ff */
[----:B--2---:R-:W-:Y:S02]  /*01e0*/  ISETP.GE.AND P0, PT, R13, R12, PT ;  /* 0x0000000c0d00720c */ /* 0x004fe40003f06270 */
[----:B---3--:R0:W-:Y:S01]  /*01f0*/  STS [R11], R8 ;  /* 0x000000080b007388 */ /* 0x0081e20000000800 */
[----:B------:R-:W-:Y:S10]  /*0200*/  BAR.SYNC.DEFER_BLOCKING 0x0 ;  /* 0x0000000000007b1d */ /* 0x000ff40000010000 */
[----:B------:R-:W-:Y:S05]  /*0210*/  @P0 BRA `(.L_x_1) ;  /* 0x0000000400280947 */ /* 0x000fea0003800000 */
[----:B------:R1:W2:Y:S01]  /*0220*/  LDS R4, [R11] ;  /* 0x000000000b047984 */ /* 0x0002a20000000800 */
[CC--:B------:R-:W-:Y:S01]  /*0230*/  IADD3 R5, PT, PT, -R13.reuse, R12.reuse, RZ ;  /* 0x0000000c0d057210 */ /* 0x0c0fe20007ffe1ff */
[----:B------:R-:W-:Y:S01]  /*0240*/  BSSY.RECONVERGENT B1, `(.L_x_2) ;  /* 0x000001a000017945 */ /* 0x000fe20003800200 */
[----:B------:R-:W-:Y:S02]  /*0250*/  IADD3 R6, PT, PT, R13, -R12, RZ ;  /* 0x8000000c0d067210 */ /* 0x000fe40007ffe0ff */
[----:B------:R-:W-:Y:S02]  /*0260*/  LOP3.LUT P0, R14, R5, 0x3, RZ, 0xc0, !PT ;  /* 0x00000003050e7812 */ /* 0x000fe4000780c0ff */
[----:B------:R-:W-:Y:S02]  /*0270*/  ISETP.GT.U32.AND P2, PT, R6, -0x4, PT ;  /* 0xfffffffc0600780c */ /* 0x000fe40003f44070 */
[----:B------:R-:W-:Y:S02]  /*0280*/  MOV R5, RZ ;  /* 0x000000ff00057202 */ /* 0x000fe40000000f00 */
[----:B------:R-:W-:-:S02]  /*0290*/  MOV R7, R13 ;  /* 0x0000000d00077202 */ /* 0x000fc40000000f00 */
[----:B------:R-:W-:-:S05]  /*02a0*/  MOV R6, RZ ;  /* 0x000000ff00067202 */ /* 0x000fca0000000f00 */
[----:B-1----:R-:W-:Y:S05]  /*02b0*/  @!P0 BRA `(.L_x_3) ;  /* 0x0000000000488947 */ /* 0x002fea0003800000 */
[----:B0-----:R-:W0:Y:S01]  /*02c0*/  LDC.64 R10, c[0x0][0x390] ;  /* 0x0000e400ff0a7b82 */ /* 0x001e220000000a00 */
[----:B------:R-:W-:Y:S01]  /*02d0*/  HFMA2 R5, -RZ, RZ, 0, 0 ;  /* 0x00000000ff057431 */ /* 0x000fe200000001ff */
[----:B------:R-:W-:Y:S02]  /*02e0*/  IADD3 R20, PT, PT, -R14, RZ, RZ ;  /* 0x000000ff0e147210 */ /* 0x000fe40007ffe1ff */
[----:B------:R-:W-:-:S04]  /*02f0*/  MOV R7, R13 ;  /* 0x0000000d00077202 */ /* 0x000fc80000000f00 */
[----:B------:R-:W1:Y:S03]  /*0300*/  LDC.64 R8, c[0x0][0x388] ;  /* 0x0000e200ff087b82 */ /* 0x000e660000000a00 */
.L_x_4:
[----:B-1----:R-:W-:-:S06]  /*0310*/  IMAD.WIDE R16, R7, 0x4, R8 ;  /* 0x0000000407107825 */ /* 0x002fcc00078e0208 */
[----:B------:R-:W3:Y:S01]  /*0320*/  LDG.E.CONSTANT R17, desc[UR6][R16.64] ;  /* 0x0000000610117981 */ /* 0x000ee2000c1e9900 */
[----:B0-----:R-:W-:-:S06]  /*0330*/  IMAD.WIDE R14, R7, 0x4, R10 ;  /* 0x00000004070e7825 */ /* 0x001fcc00078e020a */
[----:B------:R-:W4:Y:S01]  /*0340*/  LDG.E.CONSTANT R14, desc[UR6][R14.64] ;  /* 0x000000060e0e7981 */ /* 0x000f22000c1e9900 */
[----:B---3--:R-:W-:-:S06]  /*0350*/  IMAD.WIDE R18, R17, 0x4, R2 ;  /* 0x0000000411127825 */ /* 0x008fcc00078e0202 */
[----:B------:R-:W2:Y:S01]  /*0360*/  LDG.E.CONSTANT R19, desc[UR6][R18.64] ;  /* 0x0000000612137981 */ /* 0x000ea2000c1e9900 */
[----:B------:R-:W-:-:S04]  /*0370*/  IADD3 R20, PT, PT, R20, 0x1, RZ ;  /* 0x0000000114147810 */ /* 0x000fc80007ffe0ff */
[----:B------:R-:W-:Y:S02]  /*0380*/  ISETP.NE.AND P1, PT, R20, RZ, PT ;  /* 0x000000ff1400720c */ /* 0x000fe40003f25270 */
[----:B------:R-:W-:Y:S02]  /*0390*/  IADD3 R7, PT, PT, R7, 0x1, RZ ;  /* 0x0000000107077810 */ /* 0x000fe40007ffe0ff */
[----:B--2---:R-:W-:-:S13]  /*03a0*/  ISETP.NE.AND P0, PT, R19, R4, PT ;  /* 0x000000041300720c */ /* 0x004fda0003f05270 */
[C---:B----4-:R-:W-:Y:S01]  /*03b0*/  @P0 FADD R6, R14.reuse, R6 ;  /* 0x000000060e060221 */ /* 0x050fe20000000000 */
[----:B------:R-:W-:Y:S01]  /*03c0*/  @!P0 FADD R5, R14, R5 ;  /* 0x000000050e058221 */ /* 0x000fe20000000000 */
[----:B------:R-:W-:Y:S06]  /*03d0*/  @P1 BRA `(.L_x_4) ;  /* 0xfffffffc00cc1947 */ /* 0x000fec000383ffff */
.L_x_3:
[----:B------:R-:W-:Y:S05]  /*03e0*/  BSYNC.RECONVERGENT B1 ;  /* 0x0000000000017941 */ /* 0x000fea0003800200 */
.L_x_2:
[----:B------:R-:W-:Y:S04]  /*03f0*/  BSSY.RECONVERGENT B1, `(.L_x_5) ;  /* 0x000002b000017945 */ /* 0x000fe80003800200 */
[----:B------:R-:W-:Y:S05]  /*0400*/  @P2 BRA `(.L_x_6) ;  /* 0x0000000000a42947 */ /* 0x000fea0003800000 */
[----:B0-----:R-:W0:Y:S01]  /*0410*/  LDC.64 R8, c[0x0][0x388] ;  /* 0x0000e200ff087b82 */ /* 0x001e220000000a00 */
[----:B------:R-:W-:-:S07]  /*0420*/  IADD3 R12, PT, PT, -R12, R7, RZ ;  /* 0x000000070c0c7210 */ /* 0x000fce0007ffe1ff */
[----:B------:R-:W1:Y:S01]  /*0430*/  LDC.64 R10, c[0x0][0x390] ;  /* 0x0000e400ff0a7b82 */ /* 0x000e620000000a00 */
[----:B0-----:R-:W-:-:S04]  /*0440*/  IADD3 R8, P0, PT, R8, 0x8, RZ ;  /* 0x0000000808087810 */ /* 0x001fc80007f1e0ff */
[----:B------:R-:W-:Y:S02]  /*0450*/  IADD3.X R9, PT, PT, RZ, R9, RZ, P0, !PT ;  /* 0x00000009ff097210 */ /* 0x000fe400007fe4ff */
[----:B-1----:R-:W-:-:S04]  /*0460*/  IADD3 R10, P1, PT, R10, 0x8, RZ ;  /* 0x000000080a0a7810 */ /* 0x002fc80007f3e0ff */
[----:B------:R-:W-:-:S09]  /*0470*/  IADD3.X R11, PT, PT, RZ, R11, RZ, P1, !PT ;  /* 0x0000000bff0b7210 */ /* 0x000fd20000ffe4ff */
.L_x_7:
[----:B------:R-:W-:-:S05]  /*0480*/  IMAD.WIDE R16, R7, 0x4, R8 ;  /* 0x0000000407107825 */ /* 0x000fca00078e0208 */
[----:B------:R-:W3:Y:S04]  /*0490*/  LDG.E.CONSTANT R19, desc[UR6][R16.64+-0x8] ;  /* 0xfffff80610137981 */ /* 0x000ee8000c1e9900 */
[----:B------:R-:W4:Y:S04]  /*04a0*/  LDG.E.CONSTANT R21, desc[UR6][R16.64+-0x4] ;  /* 0xfffffc0610157981 */ /* 0x000f28000c1e9900 */
[----:B------:R-:W5:Y:S04]  /*04b0*/  LDG.E.CONSTANT R23, desc[UR6][R16.64] ;  /* 0x0000000610177981 */ /* 0x000f68000c1e9900 */
[----:B------:R-:W2:Y:S01]  /*04c0*/  LDG.E.CONSTANT R25, desc[UR6][R16.64+0x4] ;  /* 0x0000040610197981 */ /* 0x000ea2000c1e9900 */
[----:B------:R-:W-:-:S05]  /*04d0*/  IMAD.WIDE R14, R7, 0x4, R10 ;  /* 0x00000004070e7825 */ /* 0x000fca00078e020a */
[----:B------:R-:W2:Y:S04]  /*04e0*/  LDG.E.CONSTANT R26, desc[UR6][R14.64+-0x8] ;  /* 0xfffff8060e1a7981 */ /* 0x000ea8000c1e9900 */
[----:B------:R-:W2:Y:S04]  /*04f0*/  LDG.E.CONSTANT R16, desc[UR6][R14.64+-0x4] ;  /* 0xfffffc060e107981 */ /* 0x000ea8000c1e9900 */
[----:B------:R-:W2:Y:S01]  /*0500*/  LDG.E.CONSTANT R17, desc[UR6][R14.64] ;  /* 0x000000060e117981 */ /* 0x000ea2000c1e9900 */
[----:B---3--:R-:W-:-:S05]  /*0510*/  IMAD.WIDE R18, R19, 0x4, R2 ;  /* 0x0000000413127825 */ /* 0x008fca00078e0202 */
[----:B------:R-:W3:Y:S01]  /*0520*/  LDG.E.CONSTANT R13, desc[UR6][R18.64] ;  /* 0x00000006120d7981 */ /* 0x000ee2000c1e9900 */
[----:B----4-:R-:W-:-:S04]  /*0530*/  IMAD.WIDE R20, R21, 0x4, R2 ;  /* 0x0000000415147825 */ /* 0x010fc800078e0202 */
[--C-:B-----5:R-:W-:Y:S02]  /*0540*/  IMAD.WIDE R22, R23, 0x4, R2.reuse ;  /* 0x0000000417167825 */ /* 0x120fe400078e0202 */
[----:B------:R-:W4:Y:S02]  /*0550*/  LDG.E.CONSTANT R21, desc[UR6][R20.64] ;  /* 0x0000000614157981 */ /* 0x000f24000c1e9900 */
[----:B--2---:R-:W-:Y:S02]  /*0560*/  IMAD.WIDE R24, R25, 0x4, R2 ;  /* 0x0000000419187825 */ /* 0x004fe400078e0202 */
[----:B------:R-:W2:Y:S04]  /*0570*/  LDG.E.CONSTANT R23, desc[UR6][R22.64] ;  /* 0x0000000616177981 */ /* 0x000ea8000c1e9900 */
[----:B------:R-:W5:Y:S04]  /*0580*/  LDG.E.CONSTANT R25, desc[UR6][R24.64] ;  /* 0x0000000618197981 */ /* 0x000f68000c1e9900 */
[----:B------:R-:W5:Y:S01]  /*0590*/  LDG.E.CONSTANT R18, desc[UR6][R14.64+0x4] ;  /* 0x000004060e127981 */ /* 0x000f62000c1e9900 */
[----:B------:R-:W-:-:S02]  /*05a0*/  IADD3 R12, PT, PT, R12, 0x4, RZ ;  /* 0x000000040c0c7810 */ /* 0x000fc40007ffe0ff */
[----:B------:R-:W-:Y:S02]  /*05b0*/  IADD3 R7, PT, PT, R7, 0x4, RZ ;  /* 0x0000000407077810 */ /* 0x000fe40007ffe0ff */
[-C--:B---3--:R-:W-:Y:S02]  /*05c0*/  ISETP.NE.AND P1, PT, R13, R4.reuse, PT ;  /* 0x000000040d00720c */ /* 0x088fe40003f25270 */
[-C--:B----4-:R-:W-:Y:S02]  /*05d0*/  ISETP.NE.AND P2, PT, R21, R4.reuse, PT ;  /* 0x000000041500720c */ /* 0x090fe40003f45270 */
[----:B--2---:R-:W-:-:S09]  /*05e0*/  ISETP.NE.AND P3, PT, R23, R4, PT ;  /* 0x000000041700720c */ /* 0x004fd20003f65270 */
[C---:B------:R-:W-:Y:S01]  /*05f0*/  @P1 FADD R6, R26.reuse, R6 ;  /* 0x000000061a061221 */ /* 0x040fe20000000000 */
[----:B------:R-:W-:Y:S01]  /*0600*/  @!P1 FADD R5, R26, R5 ;  /* 0x000000051a059221 */ /* 0x000fe20000000000 */
[----:B------:R-:W-:Y:S02]  /*0610*/  ISETP.NE.AND P1, PT, R12, RZ, PT ;  /* 0x000000ff0c00720c */ /* 0x000fe40003f25270 */
[----:B-----5:R-:W-:Y:S01]  /*0620*/  ISETP.NE.AND P0, PT, R25, R4, PT ;  /* 0x000000041900720c */ /* 0x020fe20003f05270 */
[--C-:B------:R-:W-:Y:S01]  /*0630*/  @P2 FADD R6, R6, R16.reuse ;  /* 0x0000001006062221 */ /* 0x100fe20000000000 */
[----:B------:R-:W-:-:S03]  /*0640*/  @!P2 FADD R5, R5, R16 ;  /* 0x000000100505a221 */ /* 0x000fc60000000000 */
[--C-:B------:R-:W-:Y:S01]  /*0650*/  @P3 FADD R6, R6, R17.reuse ;  /* 0x0000001106063221 */ /* 0x100fe20000000000 */
[----:B------:R-:W-:-:S07]  /*0660*/  @!P3 FADD R5, R5, R17 ;  /* 0x000000110505b221 */ /* 0x000fce0000000000 */
[--C-:B------:R-:W-:Y:S01]  /*0670*/  @P0 FADD R6, R6, R18.reuse ;  /* 0x0000001206060221 */ /* 0x100fe20000000000 */
[----:B------:R-:W-:Y:S01]  /*0680*/  @!P0 FADD R5, R5, R18 ;  /* 0x0000001205058221 */ /* 0x000fe20000000000 */
[----:B------:R-:W-:Y:S06]  /*0690*/  @P1 BRA `(.L_x_7) ;  /* 0xfffffffc00781947 */ /* 0x000fec000383ffff */
.L_x_6:
[----:B------:R-:W-:Y:S05]  /*06a0*/  BSYNC.RECONVERGENT B1 ;  /* 0x0000000000017941 */ /* 0x000fea0003800200 */
.L_x_5:
[----:B------:R-:W-:-:S07]  /*06b0*/  FADD R5, R6, -R5 ;  /* 0x8000000506057221 */ /* 0x000fce0000000000 */
.L_x_1:
[----:B------:R-:W-:Y:S05]  /*06c0*/  BSYNC.RECONVERGENT B0 ;  /* 0x0000000000007941 */ /* 0x000fea0003800200 */
.L_x_0:
[----:B------:R-:W1:Y:S02]  /*06d0*/  LDC.64 R2, c[0x0][0x3a8] ;  /* 0x0000ea00ff027b82 */ /* 0x000e640000000a00 */
[----:B-1----:R-:W-:-:S05]  /*06e0*/  IMAD.WIDE R2, R0, 0x4, R2 ;  /* 0x0000000400027825 */ /* 0x002fca00078e0202 */
[----:B------:R-:W-:Y:S01]  /*06f0*/  STG.E desc[UR6][R2.64], R5 ;  /* 0x0000000502007986 */ /* 0x000fe2000c101906 */
[----:B------:R-:W-:Y:S05]  /*0700*/  EXIT ;  /* 0x000000000000794d */ /* 0x000fea0003800000 */
.L_x_8:
[----:B------:R-:W-:-:S00]  /*0710*/  BRA `(.L_x_8) ;  /* 0xfffffffc00fc7947 */ /* 0x000fc0000383ffff */
[----:B------:R-:W-:-:S00]  /*0720*/  NOP ;  /* 0x0000000000007918 */ /* 0x000fc00000000000 */
        /* <DEDUP_REMOVED lines=13> */
.L_x_9:


//--------------------- .nv.shared._Z17connectionsKernelILi256EEvPKiS1_PKfS1_S1_Pfi --------------------------
	.section	.nv.shared._Z17connectionsKernelILi256EEvPKiS1_PKfS1_S1_Pfi,"aw",@nobits
	.sectionflags	@""
	.align	4
.nv.shared._Z17connectionsKernelILi256EEvPKiS1_PKfS1_S1_Pfi:
	.zero		2048


//--------------------- .nv.shared.reserved.0     --------------------------
	.section	.nv.shared.reserved.0,"aw",@nobits
	.weak		__nv_reservedSMEM_offset_0_alias
	.size		__nv_reservedSMEM_offset_0_alias, 0, 64
	.other		__nv_reservedSMEM_offset_0_alias,@"STO_CUDA_RESERVED_SHARED STV_DEFAULT"
__nv_reservedSMEM_offset_0_alias:
	.zero		0
	.zero		64


//--------------------- .nv.constant0._Z17connectionsKernelILi256EEvPKiS1_PKfS1_S1_Pfi --------------------------
	.section	.nv.constant0._Z17connectionsKernelILi256EEvPKiS1_PKfS1_S1_Pfi,"a",@progbits
	.sectionflags	@""
	.align	4
.nv.constant0._Z17connectionsKernelILi256EEvPKiS1_PKfS1_S1_Pfi:
	.zero		948


//--------------------- SYMBOLS --------------------------

	.type		.nv.reservedSmem.offset0,@object
	.size		.nv.reservedSmem.offset0,0x4
	.type		.nv.reservedSmem.cap,@object
	.size		.nv.reservedSmem.cap,0x4
